	.headerflags	@"EF_CUDA_TEXMODE_UNIFIED EF_CUDA_64BIT_ADDRESS EF_CUDA_ACCELERATORS EF_CUDA_SM90 EF_CUDA_VIRTUAL_SM(EF_CUDA_SM90)"
	.elftype	@"ET_EXEC"


//--------------------- .nv.info                  --------------------------
	.section	.nv.info,"",@"SHT_CUDA_INFO"
	.align	4


	//----- nvinfo : EIATTR_REGCOUNT
	.align		4
        /*0000*/ 	.byte	0x04, 0x2f
        /*0002*/ 	.short	(.L_3 - .L_2)
	.align		4
.L_2:
        /*0004*/ 	.word	index@(triton_poi_fused__native_batch_norm_legit_no_training_add_relu_29)
        /*0008*/ 	.word	0x00000020


	//----- nvinfo : EIATTR_MIN_STACK_SIZE
	.align		4
.L_3:
        /*000c*/ 	.byte	0x04, 0x12
        /*000e*/ 	.short	(.L_5 - .L_4)
	.align		4
.L_4:
        /*0010*/ 	.word	index@(triton_poi_fused__native_batch_norm_legit_no_training_add_relu_29)
        /*0014*/ 	.word	0x00000000


	//----- nvinfo : EIATTR_FRAME_SIZE
	.align		4
.L_5:
        /*0018*/ 	.byte	0x04, 0x11
        /*001a*/ 	.short	(.L_7 - .L_6)
	.align		4
.L_6:
        /*001c*/ 	.word	index@(triton_poi_fused__native_batch_norm_legit_no_training_add_relu_29)
        /*0020*/ 	.word	0x00000000


	//----- nvinfo : EIATTR_MIN_STACK_SIZE
	.align		4
.L_7:
        /*0024*/ 	.byte	0x04, 0x12
        /*0026*/ 	.short	(.L_9 - .L_8)
	.align		4
.L_8:
        /*0028*/ 	.word	index@(triton_poi_fused__native_batch_norm_legit_no_training_add_relu_29)
        /*002c*/ 	.word	0x00000000
.L_9:


//--------------------- .nv.info.triton_poi_fused__native_batch_norm_legit_no_training_add_relu_29 --------------------------
	.section	.nv.info.triton_poi_fused__native_batch_norm_legit_no_training_add_relu_29,"",@"SHT_CUDA_INFO"
	.sectionflags	@""
	.align	4


	//----- nvinfo : EIATTR_CUDA_API_VERSION
	.align		4
        /*0000*/ 	.byte	0x04, 0x37
        /*0002*/ 	.short	(.L_11 - .L_10)
.L_10:
        /*0004*/ 	.word	0x0000007c


	//----- nvinfo : EIATTR_KPARAM_INFO
	.align		4
.L_11:
        /*0008*/ 	.byte	0x04, 0x17
        /*000a*/ 	.short	(.L_13 - .L_12)
.L_12:
        /*000c*/ 	.word	0x00000000
        /*0010*/ 	.short	0x0008
        /*0012*/ 	.short	0x003c
        /*0014*/ 	.byte	0x00, 0xf0, 0x11, 0x00


	//----- nvinfo : EIATTR_KPARAM_INFO
	.align		4
.L_13:
        /*0018*/ 	.byte	0x04, 0x17
        /*001a*/ 	.short	(.L_15 - .L_14)
.L_14:
        /*001c*/ 	.word	0x00000000
        /*0020*/ 	.short	0x0007
        /*0022*/ 	.short	0x0038
        /*0024*/ 	.byte	0x00, 0xf0, 0x11, 0x00


	//----- nvinfo : EIATTR_KPARAM_INFO
	.align		4
.L_15:
        /*0028*/ 	.byte	0x04, 0x17
        /*002a*/ 	.short	(.L_17 - .L_16)
.L_16:
        /*002c*/ 	.word	0x00000000
        /*0030*/ 	.short	0x0006
        /*0032*/ 	.short	0x0030
        /*0034*/ 	.byte	0x00, 0xf4, 0x21, 0x00


	//----- nvinfo : EIATTR_KPARAM_INFO
	.align		4
.L_17:
        /*0038*/ 	.byte	0x04, 0x17
        /*003a*/ 	.short	(.L_19 - .L_18)
.L_18:
        /*003c*/ 	.word	0x00000000
        /*0040*/ 	.short	0x0005
        /*0042*/ 	.short	0x0028
        /*0044*/ 	.byte	0x00, 0xf4, 0x21, 0x00


	//----- nvinfo : EIATTR_KPARAM_INFO
	.align		4
.L_19:
        /*0048*/ 	.byte	0x04, 0x17
        /*004a*/ 	.short	(.L_21 - .L_20)
.L_20:
        /*004c*/ 	.word	0x00000000
        /*0050*/ 	.short	0x0004
        /*0052*/ 	.short	0x0020
        /*0054*/ 	.byte	0x00, 0xf4, 0x21, 0x00


	//----- nvinfo : EIATTR_KPARAM_INFO
	.align		4
.L_21:
        /*0058*/ 	.byte	0x04, 0x17
        /*005a*/ 	.short	(.L_23 - .L_22)
.L_22:
        /*005c*/ 	.word	0x00000000
        /*0060*/ 	.short	0x0003
        /*0062*/ 	.short	0x0018
        /*0064*/ 	.byte	0x00, 0xf4, 0x21, 0x00


	//----- nvinfo : EIATTR_KPARAM_INFO
	.align		4
.L_23:
        /*0068*/ 	.byte	0x04, 0x17
        /*006a*/ 	.short	(.L_25 - .L_24)
.L_24:
        /*006c*/ 	.word	0x00000000
        /*0070*/ 	.short	0x0002
        /*0072*/ 	.short	0x0010
        /*0074*/ 	.byte	0x00, 0xf4, 0x21, 0x00


	//----- nvinfo : EIATTR_KPARAM_INFO
	.align		4
.L_25:
        /*0078*/ 	.byte	0x04, 0x17
        /*007a*/ 	.short	(.L_27 - .L_26)
.L_26:
        /*007c*/ 	.word	0x00000000
        /*0080*/ 	.short	0x0001
        /*0082*/ 	.short	0x0008
        /*0084*/ 	.byte	0x00, 0xf4, 0x21, 0x00


	//----- nvinfo : EIATTR_KPARAM_INFO
	.align		4
.L_27:
        /*0088*/ 	.byte	0x04, 0x17
        /*008a*/ 	.short	(.L_29 - .L_28)
.L_28:
        /*008c*/ 	.word	0x00000000
        /*0090*/ 	.short	0x0000
        /*0092*/ 	.short	0x0000
        /*0094*/ 	.byte	0x00, 0xf4, 0x21, 0x00


	//----- nvinfo : EIATTR_SPARSE_MMA_MASK
	.align		4
.L_29:
        /*0098*/ 	.byte	0x03, 0x50
        /*009a*/ 	.short	0x0000


	//----- nvinfo : EIATTR_MAXREG_COUNT
	.align		4
        /*009c*/ 	.byte	0x03, 0x1b
        /*009e*/ 	.short	0x00ff


	//----- nvinfo : EIATTR_EXIT_INSTR_OFFSETS
	.align		4
        /*00a0*/ 	.byte	0x04, 0x1c
        /*00a2*/ 	.short	(.L_31 - .L_30)


	//   ....[0]....
.L_30:
        /*00a4*/ 	.word	0x00000bc0


	//   ....[1]....
        /*00a8*/ 	.word	0x00000c10


	//----- nvinfo : EIATTR_REQNTID
	.align		4
.L_31:
        /*00ac*/ 	.byte	0x04, 0x10
        /*00ae*/ 	.short	(.L_33 - .L_32)
.L_32:
        /*00b0*/ 	.word	0x00000080
        /*00b4*/ 	.word	0x00000001
        /*00b8*/ 	.word	0x00000001


	//----- nvinfo : EIATTR_CBANK_PARAM_SIZE
	.align		4
.L_33:
        /*00bc*/ 	.byte	0x03, 0x19
        /*00be*/ 	.short	0x0040


	//----- nvinfo : EIATTR_PARAM_CBANK
	.align		4
        /*00c0*/ 	.byte	0x04, 0x0a
        /*00c2*/ 	.short	(.L_35 - .L_34)
	.align		4
.L_34:
        /*00c4*/ 	.word	index@(.nv.constant0.triton_poi_fused__native_batch_norm_legit_no_training_add_relu_29)
        /*00c8*/ 	.short	0x0210
        /*00ca*/ 	.short	0x0040


	//----- nvinfo : EIATTR_SW_WAR
	.align		4
.L_35:
        /*00cc*/ 	.byte	0x04, 0x36
        /*00ce*/ 	.short	(.L_37 - .L_36)
.L_36:
        /*00d0*/ 	.word	0x00000008
.L_37:


//--------------------- .nv.callgraph             --------------------------
	.section	.nv.callgraph,"",@"SHT_CUDA_CALLGRAPH"
	.align	4
	.sectionentsize	8
	.align		4
        /*0000*/ 	.word	0x00000000
	.align		4
        /*0004*/ 	.word	0xffffffff
	.align		4
        /*0008*/ 	.word	0x00000000
	.align		4
        /*000c*/ 	.word	0xfffffffe
	.align		4
        /*0010*/ 	.word	0x00000000
	.align		4
        /*0014*/ 	.word	0xfffffffd
	.align		4
        /*0018*/ 	.word	0x00000000
	.align		4
        /*001c*/ 	.word	0xfffffffc


//--------------------- .nv.constant4             --------------------------
	.section	.nv.constant4,"a",@progbits
	.align	8
	.align		8
.nv.constant4:
        /*0000*/ 	.dword	_$_str
	.align		8
        /*0008*/ 	.dword	_$_str_$_2


//--------------------- .text.triton_poi_fused__native_batch_norm_legit_no_training_add_relu_29 --------------------------
	.section	.text.triton_poi_fused__native_batch_norm_legit_no_training_add_relu_29,"ax",@progbits
	.sectionflags	@"SHF_BARRIERS=1"
	.align	128
        .global         triton_poi_fused__native_batch_norm_legit_no_training_add_relu_29
        .type           triton_poi_fused__native_batch_norm_legit_no_training_add_relu_29,@function
        .size           triton_poi_fused__native_batch_norm_legit_no_training_add_relu_29,(.L_x_1 - triton_poi_fused__native_batch_norm_legit_no_training_add_relu_29)
        .other          triton_poi_fused__native_batch_norm_legit_no_training_add_relu_29,@"STO_CUDA_ENTRY STV_DEFAULT"
triton_poi_fused__native_batch_norm_legit_no_training_add_relu_29:
.text.triton_poi_fused__native_batch_norm_legit_no_training_add_relu_29:
[----:B------:R-:W0:Y:S01]  /*0000*/  LDC R1, c[0x0][0x28] ;  /* 0x00000a00ff017b82 */ /* 0x000e220000000800 */
[----:B------:R-:W1:Y:S07]  /*0010*/  S2R R3, SR_CTAID.X ;  /* 0x0000000000037919 */ /* 0x000e6e0000002500 */
[----:B------:R-:W2:Y:S01]  /*0020*/  LDC.64 R14, c[0x0][0x220] ;  /* 0x00008800ff0e7b82 */ /* 0x000ea20000000a00 */
[----:B------:R-:W-:Y:S02]  /*0030*/  CS2R R4, SRZ ;  /* 0x0000000000047805 */ /* 0x000fe4000001ff00 */
[----:B------:R-:W-:Y:S01]  /*0040*/  CS2R R6, SRZ ;  /* 0x0000000000067805 */ /* 0x000fe2000001ff00 */
[----:B------:R-:W3:Y:S01]  /*0050*/  S2R R0, SR_TID.X ;  /* 0x0000000000007919 */ /* 0x000ee20000002100 */
[----:B------:R-:W-:Y:S01]  /*0060*/  ULDC.64 UR6, c[0x0][0x208] ;  /* 0x0000820000067ab9 */ /* 0x000fe20000000a00 */
[----:B------:R-:W4:Y:S02]  /*0070*/  S2R R2, SR_CTAID.Y ;  /* 0x0000000000027919 */ /* 0x000f240000002600 */
[----:B------:R-:W5:Y:S08]  /*0080*/  LDC.64 R16, c[0x0][0x218] ;  /* 0x00008600ff107b82 */ /* 0x000f700000000a00 */
[----:B------:R-:W4:Y:S01]  /*0090*/  LDC.64 R22, c[0x0][0x210] ;  /* 0x00008400ff167b82 */ /* 0x000f220000000a00 */
[----:B-1----:R-:W-:-:S04]  /*00a0*/  IMAD.SHL.U32 R3, R3, 0x4, RZ ;  /* 0x0000000403037824 */ /* 0x002fc800078e00ff */
[C---:B--2---:R-:W-:Y:S01]  /*00b0*/  IMAD.WIDE R14, R3.reuse, 0x4, R14 ;  /* 0x00000004030e7825 */ /* 0x044fe200078e020e */
[----:B------:R-:W-:-:S13]  /*00c0*/  ISETP.GE.AND P2, PT, R3, 0x800, PT ;  /* 0x000008000300780c */ /* 0x000fda0003f46270 */
[----:B------:R1:W2:Y:S01]  /*00d0*/  @!P2 LDG.E.EL.128 R4, desc[UR6][R14.64] ;  /* 0x000000060e04a981 */ /* 0x0002a2000c2e1d00 */
[----:B---3--:R-:W-:Y:S01]  /*00e0*/  LOP3.LUT R9, R0, 0x7f, RZ, 0xc0, !PT ;  /* 0x0000007f00097812 */ /* 0x008fe200078ec0ff */
[----:B-----5:R-:W-:Y:S01]  /*00f0*/  IMAD.WIDE R26, R3, 0x4, R16 ;  /* 0x00000004031a7825 */ /* 0x020fe200078e0210 */
[----:B------:R-:W-:Y:S02]  /*0100*/  CS2R R12, SRZ ;  /* 0x00000000000c7805 */ /* 0x000fe4000001ff00 */
[----:B------:R-:W-:Y:S02]  /*0110*/  CS2R R10, SRZ ;  /* 0x00000000000a7805 */ /* 0x000fe4000001ff00 */
[----:B----4-:R-:W-:Y:S02]  /*0120*/  PRMT R18, R9, 0x6540, R2 ;  /* 0x0000654009127816 */ /* 0x010fe40000000002 */
[----:B------:R-:W-:Y:S02]  /*0130*/  CS2R R16, SRZ ;  /* 0x0000000000107805 */ /* 0x000fe4000001ff00 */
[----:B------:R-:W-:-:S02]  /*0140*/  CS2R R8, SRZ ;  /* 0x0000000000087805 */ /* 0x000fc4000001ff00 */
[C---:B------:R-:W-:Y:S01]  /*0150*/  ISETP.LT.AND P1, PT, R18.reuse, 0x100, !P2 ;  /* 0x000001001200780c */ /* 0x040fe20005721270 */
[C---:B------:R-:W-:Y:S01]  /*0160*/  IMAD R21, R18.reuse, 0x800, R3 ;  /* 0x0000080012157824 */ /* 0x040fe200078e0203 */
[----:B------:R-:W-:Y:S02]  /*0170*/  LOP3.LUT R18, R18, 0x80, RZ, 0xfc, !PT ;  /* 0x0000008012127812 */ /* 0x000fe400078efcff */
[----:B-1----:R-:W-:Y:S01]  /*0180*/  CS2R R14, SRZ ;  /* 0x00000000000e7805 */ /* 0x002fe2000001ff00 */
[----:B0-----:R-:W-:Y:S01]  /*0190*/  IMAD.WIDE R24, R21, 0x4, R22 ;  /* 0x0000000415187825 */ /* 0x001fe200078e0216 */
[----:B------:R-:W-:-:S03]  /*01a0*/  ISETP.LT.AND P0, PT, R18, 0x100, !P2 ;  /* 0x000001001200780c */ /* 0x000fc60005701270 */
[----:B------:R-:W-:Y:S01]  /*01b0*/  IMAD R20, R18, 0x800, R3 ;  /* 0x0000080012147824 */ /* 0x000fe200078e0203 */
[----:B------:R-:W-:Y:S01]  /*01c0*/  CS2R R18, SRZ ;  /* 0x0000000000127805 */ /* 0x000fe2000001ff00 */
[----:B------:R0:W3:Y:S02]  /*01d0*/  @!P2 LDG.E.EL.128 R12, desc[UR6][R26.64] ;  /* 0x000000061a0ca981 */ /* 0x0000e4000c2e1d00 */
[----:B------:R-:W-:Y:S02]  /*01e0*/  IMAD.WIDE R22, R20, 0x4, R22 ;  /* 0x0000000414167825 */ /* 0x000fe400078e0216 */
[----:B------:R1:W4:Y:S04]  /*01f0*/  @P1 LDG.E.EL.128 R8, desc[UR6][R24.64] ;  /* 0x0000000618081981 */ /* 0x000328000c2e1d00 */
[----:B------:R5:W3:Y:S01]  /*0200*/  @P0 LDG.E.EL.128 R16, desc[UR6][R22.64] ;  /* 0x0000000616100981 */ /* 0x000ae2000c2e1d00 */
[----:B0-----:R-:W0:Y:S02]  /*0210*/  LDC.64 R26, c[0x0][0x228] ;  /* 0x00008a00ff1a7b82 */ /* 0x001e240000000a00 */
[----:B0-----:R-:W-:-:S04]  /*0220*/  IMAD.WIDE R26, R3, 0x4, R26 ;  /* 0x00000004031a7825 */ /* 0x001fc800078e021a */
[----:B--2---:R-:W-:-:S04]  /*0230*/  FADD R28, R5, 9.9999997473787516356e-06 ;  /* 0x3727c5ac051c7421 */ /* 0x004fc80000000000 */
[----:B------:R-:W0:Y:S01]  /*0240*/  MUFU.SQRT R29, R28 ;  /* 0x0000001c001d7308 */ /* 0x000e220000002000 */
[----:B-1----:R-:W-:Y:S01]  /*0250*/  FADD R25, R7, 9.9999997473787516356e-06 ;  /* 0x3727c5ac07197421 */ /* 0x002fe20000000000 */
[----:B------:R-:W-:-:S06]  /*0260*/  FADD R5, R4, 9.9999997473787516356e-06 ;  /* 0x3727c5ac04057421 */ /* 0x000fcc0000000000 */
[----:B------:R-:W1:Y:S01]  /*0270*/  MUFU.SQRT R24, R5 ;  /* 0x0000000500187308 */ /* 0x000e620000002000 */
[----:B0-----:R-:W-:-:S07]  /*0280*/  FSETP.GT.AND P6, PT, R29, 8.50705917302346158658e+37, PT ;  /* 0x7e8000001d00780b */ /* 0x001fce0003fc4000 */
[----:B------:R-:W0:Y:S01]  /*0290*/  MUFU.SQRT R25, R25 ;  /* 0x0000001900197308 */ /* 0x000e220000002000 */
[----:B------:R-:W-:Y:S01]  /*02a0*/  FSETP.GEU.AND P3, PT, R29, 1.175494350822287508e-38, PT ;  /* 0x008000001d00780b */ /* 0x000fe20003f6e000 */
[----:B------:R-:W-:-:S05]  /*02b0*/  IMAD.MOV.U32 R4, RZ, RZ, 0x3e800000 ;  /* 0x3e800000ff047424 */ /* 0x000fca00078e00ff */
[----:B------:R-:W-:Y:S02]  /*02c0*/  FSEL R7, R4, 1, P6 ;  /* 0x3f80000004077808 */ /* 0x000fe40003000000 */
[----:B-1----:R-:W-:Y:S01]  /*02d0*/  FSETP.GT.AND P4, PT, R24, 8.50705917302346158658e+37, PT ;  /* 0x7e8000001800780b */ /* 0x002fe20003f84000 */
[----:B------:R-:W-:Y:S01]  /*02e0*/  @P6 FMUL R29, R29, 0.25 ;  /* 0x3e8000001d1d6820 */ /* 0x000fe20000400000 */
[----:B0-----:R-:W-:-:S03]  /*02f0*/  FSETP.GT.AND P6, PT, R25, 8.50705917302346158658e+37, PT ;  /* 0x7e8000001900780b */ /* 0x001fc60003fc4000 */
[----:B------:R-:W-:Y:S01]  /*0300*/  @!P3 FMUL R29, R29, 16777216 ;  /* 0x4b8000001d1db820 */ /* 0x000fe20000400000 */
[----:B------:R-:W-:Y:S01]  /*0310*/  @!P3 FMUL R7, R7, 16777216 ;  /* 0x4b8000000707b820 */ /* 0x000fe20000400000 */
[C---:B------:R-:W-:Y:S02]  /*0320*/  FSETP.GEU.AND P5, PT, R24.reuse, 1.175494350822287508e-38, PT ;  /* 0x008000001800780b */ /* 0x040fe40003fae000 */
[C---:B------:R-:W-:Y:S01]  /*0330*/  FSETP.GEU.AND P3, PT, R25.reuse, 1.175494350822287508e-38, PT ;  /* 0x008000001900780b */ /* 0x040fe20003f6e000 */
[----:B-----5:R0:W1:Y:S03]  /*0340*/  MUFU.RCP R22, R29 ;  /* 0x0000001d00167308 */ /* 0x0200660000001000 */
[----:B------:R-:W-:Y:S02]  /*0350*/  @P4 FMUL R24, R24, 0.25 ;  /* 0x3e80000018184820 */ /* 0x000fe40000400000 */
[----:B------:R-:W-:Y:S01]  /*0360*/  @P6 FMUL R25, R25, 0.25 ;  /* 0x3e80000019196820 */ /* 0x000fe20000400000 */
[----:B---3--:R-:W-:Y:S01]  /*0370*/  FADD R5, -R15, R19 ;  /* 0x000000130f057221 */ /* 0x008fe20000000100 */
[----:B0-----:R-:W0:Y:S03]  /*0380*/  LDC.64 R28, c[0x0][0x230] ;  /* 0x00008c00ff1c7b82 */ /* 0x001e260000000a00 */
[----:B------:R-:W-:-:S02]  /*0390*/  @!P5 FMUL R24, R24, 16777216 ;  /* 0x4b8000001818d820 */ /* 0x000fc40000400000 */
[----:B------:R-:W-:Y:S01]  /*03a0*/  @!P3 FMUL R25, R25, 16777216 ;  /* 0x4b8000001919b820 */ /* 0x000fe20000400000 */
[----:B----4-:R-:W-:-:S03]  /*03b0*/  FADD R19, -R14, R10 ;  /* 0x0000000a0e137221 */ /* 0x010fc60000000100 */
[----:B------:R-:W2:Y:S01]  /*03c0*/  MUFU.RCP R10, R25 ;  /* 0x00000019000a7308 */ /* 0x000ea20000001000 */
[C---:B------:R-:W-:Y:S01]  /*03d0*/  FADD R9, -R13.reuse, R9 ;  /* 0x000000090d097221 */ /* 0x040fe20000000100 */
[----:B------:R-:W-:Y:S01]  /*03e0*/  FADD R17, -R13, R17 ;  /* 0x000000110d117221 */ /* 0x000fe20000000100 */
[----:B------:R-:W-:Y:S01]  /*03f0*/  FADD R18, -R14, R18 ;  /* 0x000000120e127221 */ /* 0x000fe20000000100 */
[----:B------:R-:W-:-:S04]  /*0400*/  FSEL R13, R4, 1, P6 ;  /* 0x3f800000040d7808 */ /* 0x000fc80003000000 */
[----:B------:R-:W3:Y:S01]  /*0410*/  MUFU.RCP R24, R24 ;  /* 0x0000001800187308 */ /* 0x000ee20000001000 */
[----:B-1----:R-:W-:Y:S01]  /*0420*/  FMUL R14, R22, R7 ;  /* 0x00000007160e7220 */ /* 0x002fe20000400000 */
[----:B------:R-:W-:Y:S01]  /*0430*/  FSEL R7, R4, 1, P4 ;  /* 0x3f80000004077808 */ /* 0x000fe20002000000 */
[----:B------:R-:W-:Y:S01]  /*0440*/  @!P3 FMUL R13, R13, 16777216 ;  /* 0x4b8000000d0db820 */ /* 0x000fe20000400000 */
[----:B------:R-:W-:-:S03]  /*0450*/  FADD R11, -R15, R11 ;  /* 0x0000000b0f0b7221 */ /* 0x000fc60000000100 */
[----:B------:R-:W-:Y:S01]  /*0460*/  @!P5 FMUL R7, R7, 16777216 ;  /* 0x4b8000000707d820 */ /* 0x000fe20000400000 */
[----:B--2---:R-:W-:Y:S01]  /*0470*/  FMUL R10, R10, R13 ;  /* 0x0000000d0a0a7220 */ /* 0x004fe20000400000 */
[C---:B------:R-:W-:Y:S01]  /*0480*/  FADD R23, -R12.reuse, R16 ;  /* 0x000000100c177221 */ /* 0x040fe20000000100 */
[----:B------:R-:W-:Y:S01]  /*0490*/  FADD R22, -R12, R8 ;  /* 0x000000080c167221 */ /* 0x000fe20000000100 */
[----:B------:R-:W-:Y:S01]  /*04a0*/  FMUL R16, R14, R9 ;  /* 0x000000090e107220 */ /* 0x000fe20000400000 */
[----:B------:R-:W-:Y:S01]  /*04b0*/  FMUL R5, R10, R5 ;  /* 0x000000050a057220 */ /* 0x000fe20000400000 */
[----:B---3--:R-:W-:Y:S01]  /*04c0*/  FMUL R24, R24, R7 ;  /* 0x0000000718187220 */ /* 0x008fe20000400000 */
[----:B------:R-:W-:Y:S01]  /*04d0*/  FMUL R7, R14, R17 ;  /* 0x000000110e077220 */ /* 0x000fe20000400000 */
[----:B------:R-:W-:Y:S01]  /*04e0*/  FMUL R17, R10, R11 ;  /* 0x0000000b0a117220 */ /* 0x000fe20000400000 */
[----:B------:R-:W-:Y:S02]  /*04f0*/  CS2R R12, SRZ ;  /* 0x00000000000c7805 */ /* 0x000fe4000001ff00 */
[----:B------:R-:W-:-:S02]  /*0500*/  CS2R R14, SRZ ;  /* 0x00000000000e7805 */ /* 0x000fc4000001ff00 */
[----:B------:R-:W-:Y:S02]  /*0510*/  CS2R R8, SRZ ;  /* 0x0000000000087805 */ /* 0x000fe4000001ff00 */
[----:B------:R-:W-:Y:S01]  /*0520*/  CS2R R10, SRZ ;  /* 0x00000000000a7805 */ /* 0x000fe2000001ff00 */
[----:B0-----:R-:W-:Y:S01]  /*0530*/  IMAD.WIDE R28, R3, 0x4, R28 ;  /* 0x00000004031c7825 */ /* 0x001fe200078e021c */
[----:B------:R0:W2:Y:S04]  /*0540*/  @!P2 LDG.E.EL.128 R12, desc[UR6][R26.64] ;  /* 0x000000061a0ca981 */ /* 0x0000a8000c2e1d00 */
[----:B------:R1:W2:Y:S01]  /*0550*/  @!P2 LDG.E.EL.128 R8, desc[UR6][R28.64] ;  /* 0x000000061c08a981 */ /* 0x0002a2000c2e1d00 */
[----:B------:R-:W-:-:S04]  /*0560*/  FADD R6, R6, 9.9999997473787516356e-06 ;  /* 0x3727c5ac06067421 */ /* 0x000fc80000000000 */
[----:B------:R-:W3:Y:S01]  /*0570*/  MUFU.SQRT R25, R6 ;  /* 0x0000000600197308 */ /* 0x000ee20000002000 */
[----:B0-----:R-:W1:Y:S01]  /*0580*/  LDC.64 R26, c[0x0][0x238] ;  /* 0x00008e00ff1a7b82 */ /* 0x001e620000000a00 */
[C---:B---3--:R-:W-:Y:S02]  /*0590*/  FSETP.GT.AND P2, PT, R25.reuse, 8.50705917302346158658e+37, PT ;  /* 0x7e8000001900780b */ /* 0x048fe40003f44000 */
[----:B------:R-:W-:-:S11]  /*05a0*/  FSETP.GEU.AND P3, PT, R25, 1.175494350822287508e-38, PT ;  /* 0x008000001900780b */ /* 0x000fd60003f6e000 */
[----:B------:R-:W-:-:S04]  /*05b0*/  @P2 FMUL R25, R25, 0.25 ;  /* 0x3e80000019192820 */ /* 0x000fc80000400000 */
[----:B------:R-:W-:-:S04]  /*05c0*/  @!P3 FMUL R25, R25, 16777216 ;  /* 0x4b8000001919b820 */ /* 0x000fc80000400000 */
[----:B------:R2:W0:Y:S01]  /*05d0*/  MUFU.RCP R6, R25 ;  /* 0x0000001900067308 */ /* 0x0004220000001000 */
[----:B------:R-:W-:-:S05]  /*05e0*/  FSEL R4, R4, 1, P2 ;  /* 0x3f80000004047808 */ /* 0x000fca0001000000 */
[----:B------:R-:W-:Y:S01]  /*05f0*/  @!P3 FMUL R4, R4, 16777216 ;  /* 0x4b8000000404b820 */ /* 0x000fe20000400000 */
[----:B-1----:R-:W-:-:S04]  /*0600*/  IMAD.WIDE R28, R21, 0x4, R26 ;  /* 0x00000004151c7825 */ /* 0x002fc800078e021a */
[----:B------:R-:W-:-:S04]  /*0610*/  IMAD.WIDE R20, R20, 0x4, R26 ;  /* 0x0000000414147825 */ /* 0x000fc800078e021a */
[-CC-:B--2---:R-:W-:Y:S01]  /*0620*/  FFMA R25, R5, R15.reuse, R11.reuse ;  /* 0x0000000f05197223 */ /* 0x184fe2000000000b */
[----:B------:R-:W-:Y:S01]  /*0630*/  FFMA R11, R17, R15, R11 ;  /* 0x0000000f110b7223 */ /* 0x000fe2000000000b */
[----:B0-----:R-:W-:Y:S01]  /*0640*/  FMUL R17, R6, R4 ;  /* 0x0000000406117220 */ /* 0x001fe20000400000 */
[-CC-:B------:R-:W-:Y:S01]  /*0650*/  FFMA R15, R7, R13.reuse, R9.reuse ;  /* 0x0000000d070f7223 */ /* 0x180fe20000000009 */
[----:B------:R-:W-:Y:S02]  /*0660*/  CS2R R4, SRZ ;  /* 0x0000000000047805 */ /* 0x000fe4000001ff00 */
[----:B------:R-:W-:Y:S01]  /*0670*/  CS2R R6, SRZ ;  /* 0x0000000000067805 */ /* 0x000fe2000001ff00 */
[----:B------:R-:W-:Y:S01]  /*0680*/  FFMA R9, R16, R13, R9 ;  /* 0x0000000d10097223 */ /* 0x000fe20000000009 */
[----:B------:R-:W-:-:S04]  /*0690*/  FMUL R13, R17, R19 ;  /* 0x00000013110d7220 */ /* 0x000fc80000400000 */
[----:B------:R0:W2:Y:S02]  /*06a0*/  @P1 LDG.E.EL.128 R4, desc[UR6][R28.64] ;  /* 0x000000061c041981 */ /* 0x0000a4000c2e1d00 */
[----:B0-----:R-:W-:Y:S01]  /*06b0*/  FMUL R29, R17, R18 ;  /* 0x00000012111d7220 */ /* 0x001fe20000400000 */
[----:B------:R-:W-:Y:S02]  /*06c0*/  CS2R R16, SRZ ;  /* 0x0000000000107805 */ /* 0x000fe4000001ff00 */
[----:B------:R-:W-:-:S06]  /*06d0*/  CS2R R18, SRZ ;  /* 0x0000000000127805 */ /* 0x000fcc000001ff00 */
[----:B------:R0:W3:Y:S01]  /*06e0*/  @P0 LDG.E.EL.128 R16, desc[UR6][R20.64] ;  /* 0x0000000614100981 */ /* 0x0000e2000c2e1d00 */
[----:B------:R-:W1:Y:S01]  /*06f0*/  S2UR UR5, SR_CgaCtaId ;  /* 0x00000000000579c3 */ /* 0x000e620000008800 */
[----:B------:R-:W-:Y:S01]  /*0700*/  FMUL R27, R24, R22 ;  /* 0x00000016181b7220 */ /* 0x000fe20000400000 */
[----:B------:R-:W-:-:S03]  /*0710*/  FFMA R13, R13, R14, R10 ;  /* 0x0000000e0d0d7223 */ /* 0x000fc6000000000a */
[----:B------:R-:W-:Y:S01]  /*0720*/  FFMA R27, R27, R12, R8 ;  /* 0x0000000c1b1b7223 */ /* 0x000fe20000000008 */
[----:B------:R-:W-:Y:S01]  /*0730*/  FMUL R23, R24, R23 ;  /* 0x0000001718177220 */ /* 0x000fe20000400000 */
[----:B------:R-:W-:Y:S01]  /*0740*/  UMOV UR4, 0x400 ;  /* 0x0000040000047882 */ /* 0x000fe20000000000 */
[----:B------:R-:W-:Y:S02]  /*0750*/  FFMA R29, R29, R14, R10 ;  /* 0x0000000e1d1d7223 */ /* 0x000fe4000000000a */
[----:B------:R-:W-:Y:S01]  /*0760*/  FFMA R23, R23, R12, R8 ;  /* 0x0000000c17177223 */ /* 0x000fe20000000008 */
[----:B-1----:R-:W-:Y:S01]  /*0770*/  UPRMT UR4, UR5, 0x654, UR4 ;  /* 0x0000065405047896 */ /* 0x002fe20008000004 */
[----:B------:R-:W-:-:S05]  /*0780*/  IMAD.SHL.U32 R10, R0, 0x4, RZ ;  /* 0x00000004000a7824 */ /* 0x000fca00078e00ff */
[----:B------:R-:W-:Y:S02]  /*0790*/  LOP3.LUT R8, R10, 0x1fc, RZ, 0xc0, !PT ;  /* 0x000001fc0a087812 */ /* 0x000fe400078ec0ff */
[C---:B--2---:R-:W-:Y:S01]  /*07a0*/  FSETP.GEU.AND P3, PT, R27.reuse, -R4, PT ;  /* 0x800000041b00720b */ /* 0x044fe20003f6e000 */
[----:B------:R-:W-:Y:S01]  /*07b0*/  FADD R4, R27, R4 ;  /* 0x000000041b047221 */ /* 0x000fe20000000000 */
[C---:B------:R-:W-:Y:S01]  /*07c0*/  FSETP.GEU.AND P2, PT, R9.reuse, -R5, PT ;  /* 0x800000050900720b */ /* 0x040fe20003f4e000 */
[----:B------:R-:W-:Y:S01]  /*07d0*/  FADD R5, R9, R5 ;  /* 0x0000000509057221 */ /* 0x000fe20000000000 */
[C---:B------:R-:W-:Y:S01]  /*07e0*/  FSETP.GEU.AND P1, PT, R13.reuse, -R6, PT ;  /* 0x800000060d00720b */ /* 0x040fe20003f2e000 */
[----:B------:R-:W-:Y:S01]  /*07f0*/  FADD R6, R13, R6 ;  /* 0x000000060d067221 */ /* 0x000fe20000000000 */
[C---:B------:R-:W-:Y:S01]  /*0800*/  FSETP.GEU.AND P0, PT, R11.reuse, -R7, PT ;  /* 0x800000070b00720b */ /* 0x040fe20003f0e000 */
[----:B------:R-:W-:Y:S01]  /*0810*/  FADD R7, R11, R7 ;  /* 0x000000070b077221 */ /* 0x000fe20000000000 */
[----:B------:R-:W-:-:S02]  /*0820*/  LOP3.LUT R9, R0, 0x7f, RZ, 0xc0, !PT ;  /* 0x0000007f00097812 */ /* 0x000fc400078ec0ff */
[----:B------:R-:W-:Y:S02]  /*0830*/  FSEL R4, R4, RZ, P3 ;  /* 0x000000ff04047208 */ /* 0x000fe40001800000 */
[----:B------:R-:W-:Y:S02]  /*0840*/  FSEL R14, R5, RZ, P2 ;  /* 0x000000ff050e7208 */ /* 0x000fe40001000000 */
[----:B------:R-:W-:Y:S02]  /*0850*/  FSEL R6, R6, RZ, P1 ;  /* 0x000000ff06067208 */ /* 0x000fe40000800000 */
[----:B0-----:R-:W-:Y:S02]  /*0860*/  FSEL R20, R7, RZ, P0 ;  /* 0x000000ff07147208 */ /* 0x001fe40000000000 */
[----:B------:R-:W-:Y:S02]  /*0870*/  LEA R9, R9, UR4, 0x2 ;  /* 0x0000000409097c11 */ /* 0x000fe4000f8e10ff */
[C---:B---3--:R-:W-:Y:S01]  /*0880*/  FSETP.GEU.AND P3, PT, R23.reuse, -R16, PT ;  /* 0x800000101700720b */ /* 0x048fe20003f6e000 */
[----:B------:R-:W-:Y:S01]  /*0890*/  FADD R16, R23, R16 ;  /* 0x0000001017107221 */ /* 0x000fe20000000000 */
[C---:B------:R-:W-:Y:S01]  /*08a0*/  FSETP.GEU.AND P2, PT, R15.reuse, -R17, PT ;  /* 0x800000110f00720b */ /* 0x040fe20003f4e000 */
[----:B------:R-:W-:Y:S01]  /*08b0*/  FADD R15, R15, R17 ;  /* 0x000000110f0f7221 */ /* 0x000fe20000000000 */
[C---:B------:R-:W-:Y:S01]  /*08c0*/  FSETP.GEU.AND P1, PT, R29.reuse, -R18, PT ;  /* 0x800000121d00720b */ /* 0x040fe20003f2e000 */
[----:B------:R-:W-:Y:S01]  /*08d0*/  FADD R18, R29, R18 ;  /* 0x000000121d127221 */ /* 0x000fe20000000000 */
[C---:B------:R-:W-:Y:S01]  /*08e0*/  FSETP.GEU.AND P0, PT, R25.reuse, -R19, PT ;  /* 0x800000131900720b */ /* 0x040fe20003f0e000 */
[----:B------:R-:W-:Y:S01]  /*08f0*/  FADD R19, R25, R19 ;  /* 0x0000001319137221 */ /* 0x000fe20000000000 */
[----:B------:R0:W-:Y:S01]  /*0900*/  STS [R9+0x410], R14 ;  /* 0x0004100e09007388 */ /* 0x0001e20000000800 */
[----:B------:R-:W-:-:S02]  /*0910*/  FSEL R16, R16, RZ, P3 ;  /* 0x000000ff10107208 */ /* 0x000fc40001800000 */
[----:B------:R-:W-:Y:S02]  /*0920*/  FSEL R12, R15, RZ, P2 ;  /* 0x000000ff0f0c7208 */ /* 0x000fe40001000000 */
[----:B------:R-:W-:Y:S02]  /*0930*/  FSEL R18, R18, RZ, P1 ;  /* 0x000000ff12127208 */ /* 0x000fe40000800000 */
[----:B0-----:R-:W-:Y:S01]  /*0940*/  FSEL R14, R19, RZ, P0 ;  /* 0x000000ff130e7208 */ /* 0x001fe20000000000 */
[----:B------:R-:W-:Y:S04]  /*0950*/  STS [R9], R4 ;  /* 0x0000000409007388 */ /* 0x000fe80000000800 */
[----:B------:R-:W-:Y:S04]  /*0960*/  STS [R9+0x820], R6 ;  /* 0x0008200609007388 */ /* 0x000fe80000000800 */
[----:B------:R-:W-:Y:S04]  /*0970*/  STS [R9+0xc30], R20 ;  /* 0x000c301409007388 */ /* 0x000fe80000000800 */
[----:B------:R-:W-:Y:S04]  /*0980*/  STS [R9+0x200], R16 ;  /* 0x0002001009007388 */ /* 0x000fe80000000800 */
[----:B------:R-:W-:Y:S04]  /*0990*/  STS [R9+0x610], R12 ;  /* 0x0006100c09007388 */ /* 0x000fe80000000800 */
[----:B------:R-:W-:Y:S04]  /*09a0*/  STS [R9+0xa20], R18 ;  /* 0x000a201209007388 */ /* 0x000fe80000000800 */
[----:B------:R0:W-:Y:S01]  /*09b0*/  STS [R9+0xe30], R14 ;  /* 0x000e300e09007388 */ /* 0x0001e20000000800 */
[----:B------:R-:W-:-:S04]  /*09c0*/  SHF.R.U32.HI R5, RZ, 0x2, R0 ;  /* 0x00000002ff057819 */ /* 0x000fc80000011600 */
[----:B------:R-:W-:-:S05]  /*09d0*/  LOP3.LUT R5, R5, 0x10, RZ, 0xc0, !PT ;  /* 0x0000001005057812 */ /* 0x000fca00078ec0ff */
[----:B------:R-:W-:-:S04]  /*09e0*/  VIADD R5, R5, UR4 ;  /* 0x0000000405057c36 */ /* 0x000fc80008000000 */
[----:B------:R-:W-:Y:S01]  /*09f0*/  IMAD R5, R8, 0x4, R5 ;  /* 0x0000000408057824 */ /* 0x000fe200078e0205 */
[----:B------:R-:W-:Y:S01]  /*0a00*/  BAR.SYNC.DEFER_BLOCKING 0x0 ;  /* 0x0000000000007b1d */ /* 0x000fe20000010000 */
[----:B------:R-:W-:-:S04]  /*0a10*/  LOP3.LUT R11, R10, 0xfc, RZ, 0xc0, !PT ;  /* 0x000000fc0a0b7812 */ /* 0x000fc800078ec0ff */
[----:B------:R-:W-:-:S03]  /*0a20*/  PRMT R2, R11, 0x6540, R2 ;  /* 0x000065400b027816 */ /* 0x000fc60000000002 */
[----:B------:R-:W1:Y:S01]  /*0a30*/  LDC.64 R10, c[0x0][0x240] ;  /* 0x00009000ff0a7b82 */ /* 0x000e620000000a00 */
[----:B------:R-:W-:Y:S02]  /*0a40*/  SHF.R.S32.HI R13, RZ, 0x1f, R2 ;  /* 0x0000001fff0d7819 */ /* 0x000fe40000011402 */
[----:B------:R-:W-:Y:S01]  /*0a50*/  SHF.R.U32.HI R0, RZ, 0x6, R0 ;  /* 0x00000006ff007819 */ /* 0x000fe20000011600 */
[----:B------:R-:W2:Y:S01]  /*0a60*/  LDS.128 R4, [R5] ;  /* 0x0000000005047984 */ /* 0x000ea20000000c00 */
[-C--:B------:R-:W-:Y:S02]  /*0a70*/  LEA.HI R13, R13, R2.reuse, RZ, 0x6 ;  /* 0x000000020d0d7211 */ /* 0x080fe400078f30ff */
[----:B------:R-:W-:Y:S02]  /*0a80*/  SHF.R.S32.HI R15, RZ, 0x1f, R2 ;  /* 0x0000001fff0f7819 */ /* 0x000fe40000011402 */
[----:B------:R-:W-:Y:S01]  /*0a90*/  SGXT.U32 R0, R0, 0x1 ;  /* 0x000000010000781a */ /* 0x000fe20000000000 */
[----:B------:R-:W-:Y:S01]  /*0aa0*/  IMAD.SHL.U32 R13, R13, 0x800, RZ ;  /* 0x000008000d0d7824 */ /* 0x000fe200078e00ff */
[----:B------:R-:W-:-:S02]  /*0ab0*/  LEA.HI R15, R15, R2, RZ, 0x6 ;  /* 0x000000020f0f7211 */ /* 0x000fc400078f30ff */
[----:B------:R-:W-:Y:S02]  /*0ac0*/  LOP3.LUT R0, R0, R3, RZ, 0xfc, !PT ;  /* 0x0000000300007212 */ /* 0x000fe400078efcff */
[----:B------:R-:W-:Y:S02]  /*0ad0*/  LOP3.LUT R3, R8, 0x200, RZ, 0xfc, !PT ;  /* 0x0000020008037812 */ /* 0x000fe400078efcff */
[----:B------:R-:W-:Y:S02]  /*0ae0*/  LOP3.LUT R15, R15, 0xffffffc0, RZ, 0xc0, !PT ;  /* 0xffffffc00f0f7812 */ /* 0x000fe400078ec0ff */
[----:B------:R-:W-:Y:S02]  /*0af0*/  LOP3.LUT R13, R13, 0xfffe0000, RZ, 0xc0, !PT ;  /* 0xfffe00000d0d7812 */ /* 0x000fe400078ec0ff */
[----:B------:R-:W-:Y:S02]  /*0b00*/  ISETP.GE.AND P0, PT, R2, 0x100, PT ;  /* 0x000001000200780c */ /* 0x000fe40003f06270 */
[----:B0-----:R-:W-:-:S02]  /*0b10*/  LOP3.LUT R9, R0, 0x2, RZ, 0xfc, !PT ;  /* 0x0000000200097812 */ /* 0x001fc400078efcff */
[----:B------:R-:W-:Y:S02]  /*0b20*/  SHF.R.U32.HI R3, RZ, 0x4, R3 ;  /* 0x00000004ff037819 */ /* 0x000fe40000011603 */
[----:B------:R-:W-:Y:S02]  /*0b30*/  IADD3 R13, R13, R2, -R15 ;  /* 0x000000020d0d7210 */ /* 0x000fe40007ffe80f */
[C---:B------:R-:W-:Y:S02]  /*0b40*/  ISETP.LT.AND P1, PT, R0.reuse, 0x800, !P0 ;  /* 0x000008000000780c */ /* 0x040fe40004721270 */
[----:B------:R-:W-:Y:S02]  /*0b50*/  ISETP.LT.AND P0, PT, R9, 0x800, !P0 ;  /* 0x000008000900780c */ /* 0x000fe40004701270 */
[----:B------:R-:W-:Y:S01]  /*0b60*/  LOP3.LUT R2, R3, 0x30, RZ, 0xc0, !PT ;  /* 0x0000003003027812 */ /* 0x000fe200078ec0ff */
[----:B------:R-:W-:-:S04]  /*0b70*/  IMAD R3, R0, 0x40, R13 ;  /* 0x0000004000037824 */ /* 0x000fc800078e020d */
[----:B------:R-:W-:Y:S02]  /*0b80*/  VIADD R15, R2, UR4 ;  /* 0x00000004020f7c36 */ /* 0x000fe40008000000 */
[----:B-1----:R-:W-:-:S05]  /*0b90*/  IMAD.WIDE R2, R3, 0x4, R10 ;  /* 0x0000000403027825 */ /* 0x002fca00078e020a */
[----:B--2---:R0:W-:Y:S01]  /*0ba0*/  @P1 STG.E.128 desc[UR6][R2.64], R4 ;  /* 0x0000000402001986 */ /* 0x0041e2000c101d06 */
[----:B------:R-:W-:Y:S01]  /*0bb0*/  IMAD R15, R8, 0x4, R15 ;  /* 0x00000004080f7824 */ /* 0x000fe200078e020f */
[----:B0-----:R-:W-:Y:S06]  /*0bc0*/  @!P0 EXIT ;  /* 0x000000000000894d */ /* 0x001fec0003800000 */
[----:B0-----:R-:W0:Y:S01]  /*0bd0*/  LDS.128 R4, [R15+0x800] ;  /* 0x000800000f047984 */ /* 0x001e220000000c00 */
[----:B------:R-:W-:-:S04]  /*0be0*/  IMAD R9, R9, 0x40, R13 ;  /* 0x0000004009097824 */ /* 0x000fc800078e020d */
[----:B------:R-:W-:-:S05]  /*0bf0*/  IMAD.WIDE R10, R9, 0x4, R10 ;  /* 0x00000004090a7825 */ /* 0x000fca00078e020a */
[----:B0-----:R-:W-:Y:S01]  /*0c00*/  STG.E.128 desc[UR6][R10.64], R4 ;  /* 0x000000040a007986 */ /* 0x001fe2000c101d06 */
[----:B------:R-:W-:Y:S05]  /*0c10*/  EXIT ;  /* 0x000000000000794d */ /* 0x000fea0003800000 */
.L_x_0:
[----:B------:R-:W-:-:S00]  /*0c20*/  BRA `(.L_x_0) ;  /* 0xfffffffc00fc7947 */ /* 0x000fc0000383ffff */
[----:B------:R-:W-:-:S00]  /*0c30*/  NOP ;  /* 0x0000000000007918 */ /* 0x000fc00000000000 */
        /* <DEDUP_REMOVED lines=12> */
.L_x_1:


//--------------------- .nv.global.init           --------------------------
	.section	.nv.global.init,"aw",@progbits
.nv.global.init:
	.type		_$_str,@object
	.size		_$_str,(_$_str_$_2 - _$_str)
_$_str:
        /*0000*/ 	.byte	0x5f, 0x5f, 0x43, 0x55, 0x44, 0x41, 0x5f, 0x46, 0x54, 0x5a, 0x00
	.type		_$_str_$_2,@object
	.size		_$_str_$_2,(.L_1 - _$_str_$_2)
_$_str_$_2:
        /*000b*/ 	.byte	0x5f, 0x5f, 0x43, 0x55, 0x44, 0x41, 0x5f, 0x50, 0x52, 0x45, 0x43, 0x5f, 0x53, 0x51, 0x52, 0x54
        /*001b*/ 	.byte	0x00
.L_1:


//--------------------- .nv.shared.triton_poi_fused__native_batch_norm_legit_no_training_add_relu_29 --------------------------
	.section	.nv.shared.triton_poi_fused__native_batch_norm_legit_no_training_add_relu_29,"aw",@nobits
	.sectionflags	@""
	.align	16
	.zero		1024


//--------------------- .nv.constant0.triton_poi_fused__native_batch_norm_legit_no_training_add_relu_29 --------------------------
	.section	.nv.constant0.triton_poi_fused__native_batch_norm_legit_no_training_add_relu_29,"a",@progbits
	.sectionflags	@""
	.align	4
.nv.constant0.triton_poi_fused__native_batch_norm_legit_no_training_add_relu_29:
	.zero		592
